	.headerflags	@"EF_CUDA_TEXMODE_UNIFIED EF_CUDA_64BIT_ADDRESS EF_CUDA_ACCELERATORS EF_CUDA_SM90 EF_CUDA_VIRTUAL_SM(EF_CUDA_SM90)"
	.elftype	@"ET_EXEC"


//--------------------- .nv.info                  --------------------------
	.section	.nv.info,"",@"SHT_CUDA_INFO"
	.align	4


	//----- nvinfo : EIATTR_REGCOUNT
	.align		4
        /*0000*/ 	.byte	0x04, 0x2f
        /*0002*/ 	.short	(.L_1 - .L_0)
	.align		4
.L_0:
        /*0004*/ 	.word	index@(triton_poi_fused__adaptive_avg_pool2d_22)
        /*0008*/ 	.word	0x00000020


	//----- nvinfo : EIATTR_MIN_STACK_SIZE
	.align		4
.L_1:
        /*000c*/ 	.byte	0x04, 0x12
        /*000e*/ 	.short	(.L_3 - .L_2)
	.align		4
.L_2:
        /*0010*/ 	.word	index@(triton_poi_fused__adaptive_avg_pool2d_22)
        /*0014*/ 	.word	0x00000000


	//----- nvinfo : EIATTR_FRAME_SIZE
	.align		4
.L_3:
        /*0018*/ 	.byte	0x04, 0x11
        /*001a*/ 	.short	(.L_5 - .L_4)
	.align		4
.L_4:
        /*001c*/ 	.word	index@(triton_poi_fused__adaptive_avg_pool2d_22)
        /*0020*/ 	.word	0x00000000


	//----- nvinfo : EIATTR_MIN_STACK_SIZE
	.align		4
.L_5:
        /*0024*/ 	.byte	0x04, 0x12
        /*0026*/ 	.short	(.L_7 - .L_6)
	.align		4
.L_6:
        /*0028*/ 	.word	index@(triton_poi_fused__adaptive_avg_pool2d_22)
        /*002c*/ 	.word	0x00000000
.L_7:


//--------------------- .nv.info.triton_poi_fused__adaptive_avg_pool2d_22 --------------------------
	.section	.nv.info.triton_poi_fused__adaptive_avg_pool2d_22,"",@"SHT_CUDA_INFO"
	.sectionflags	@""
	.align	4


	//----- nvinfo : EIATTR_CUDA_API_VERSION
	.align		4
        /*0000*/ 	.byte	0x04, 0x37
        /*0002*/ 	.short	(.L_9 - .L_8)
.L_8:
        /*0004*/ 	.word	0x0000007c


	//----- nvinfo : EIATTR_KPARAM_INFO
	.align		4
.L_9:
        /*0008*/ 	.byte	0x04, 0x17
        /*000a*/ 	.short	(.L_11 - .L_10)
.L_10:
        /*000c*/ 	.word	0x00000000
        /*0010*/ 	.short	0x0002
        /*0012*/ 	.short	0x0010
        /*0014*/ 	.byte	0x00, 0xf0, 0x11, 0x00


	//----- nvinfo : EIATTR_KPARAM_INFO
	.align		4
.L_11:
        /*0018*/ 	.byte	0x04, 0x17
        /*001a*/ 	.short	(.L_13 - .L_12)
.L_12:
        /*001c*/ 	.word	0x00000000
        /*0020*/ 	.short	0x0001
        /*0022*/ 	.short	0x0008
        /*0024*/ 	.byte	0x00, 0xf4, 0x21, 0x00


	//----- nvinfo : EIATTR_KPARAM_INFO
	.align		4
.L_13:
        /*0028*/ 	.byte	0x04, 0x17
        /*002a*/ 	.short	(.L_15 - .L_14)
.L_14:
        /*002c*/ 	.word	0x00000000
        /*0030*/ 	.short	0x0000
        /*0032*/ 	.short	0x0000
        /*0034*/ 	.byte	0x00, 0xf4, 0x21, 0x00


	//----- nvinfo : EIATTR_SPARSE_MMA_MASK
	.align		4
.L_15:
        /*0038*/ 	.byte	0x03, 0x50
        /*003a*/ 	.short	0x0000


	//----- nvinfo : EIATTR_MAXREG_COUNT
	.align		4
        /*003c*/ 	.byte	0x03, 0x1b
        /*003e*/ 	.short	0x00ff


	//----- nvinfo : EIATTR_EXIT_INSTR_OFFSETS
	.align		4
        /*0040*/ 	.byte	0x04, 0x1c
        /*0042*/ 	.short	(.L_17 - .L_16)


	//   ....[0]....
.L_16:
        /*0044*/ 	.word	0x00000cb0


	//----- nvinfo : EIATTR_REQNTID
	.align		4
.L_17:
        /*0048*/ 	.byte	0x04, 0x10
        /*004a*/ 	.short	(.L_19 - .L_18)
.L_18:
        /*004c*/ 	.word	0x00000080
        /*0050*/ 	.word	0x00000001
        /*0054*/ 	.word	0x00000001


	//----- nvinfo : EIATTR_CBANK_PARAM_SIZE
	.align		4
.L_19:
        /*0058*/ 	.byte	0x03, 0x19
        /*005a*/ 	.short	0x0014


	//----- nvinfo : EIATTR_PARAM_CBANK
	.align		4
        /*005c*/ 	.byte	0x04, 0x0a
        /*005e*/ 	.short	(.L_21 - .L_20)
	.align		4
.L_20:
        /*0060*/ 	.word	index@(.nv.constant0.triton_poi_fused__adaptive_avg_pool2d_22)
        /*0064*/ 	.short	0x0210
        /*0066*/ 	.short	0x0014


	//----- nvinfo : EIATTR_SW_WAR
	.align		4
.L_21:
        /*0068*/ 	.byte	0x04, 0x36
        /*006a*/ 	.short	(.L_23 - .L_22)
.L_22:
        /*006c*/ 	.word	0x00000008
.L_23:


//--------------------- .nv.callgraph             --------------------------
	.section	.nv.callgraph,"",@"SHT_CUDA_CALLGRAPH"
	.align	4
	.sectionentsize	8
	.align		4
        /*0000*/ 	.word	0x00000000
	.align		4
        /*0004*/ 	.word	0xffffffff
	.align		4
        /*0008*/ 	.word	0x00000000
	.align		4
        /*000c*/ 	.word	0xfffffffe
	.align		4
        /*0010*/ 	.word	0x00000000
	.align		4
        /*0014*/ 	.word	0xfffffffd
	.align		4
        /*0018*/ 	.word	0x00000000
	.align		4
        /*001c*/ 	.word	0xfffffffc


//--------------------- .text.triton_poi_fused__adaptive_avg_pool2d_22 --------------------------
	.section	.text.triton_poi_fused__adaptive_avg_pool2d_22,"ax",@progbits
	.align	128
        .global         triton_poi_fused__adaptive_avg_pool2d_22
        .type           triton_poi_fused__adaptive_avg_pool2d_22,@function
        .size           triton_poi_fused__adaptive_avg_pool2d_22,(.L_x_1 - triton_poi_fused__adaptive_avg_pool2d_22)
        .other          triton_poi_fused__adaptive_avg_pool2d_22,@"STO_CUDA_ENTRY STV_DEFAULT"
triton_poi_fused__adaptive_avg_pool2d_22:
.text.triton_poi_fused__adaptive_avg_pool2d_22:
[----:B------:R-:W-:Y:S01]  /*0000*/  LDC R1, c[0x0][0x28] ;  /* 0x00000a00ff017b82 */ /* 0x000fe20000000800 */
[----:B------:R-:W1:Y:S07]  /*0010*/  S2R R0, SR_TID.X ;  /* 0x0000000000007919 */ /* 0x000e6e0000002100 */
[----:B------:R-:W2:Y:S01]  /*0020*/  LDC.64 R14, c[0x0][0x210] ;  /* 0x00008400ff0e7b82 */ /* 0x000ea20000000a00 */
[----:B------:R-:W-:Y:S01]  /*0030*/  ULDC.64 UR4, c[0x0][0x208] ;  /* 0x0000820000047ab9 */ /* 0x000fe20000000a00 */
[----:B------:R-:W3:Y:S01]  /*0040*/  S2R R3, SR_CTAID.X ;  /* 0x0000000000037919 */ /* 0x000ee20000002500 */
[----:B-1----:R-:W-:-:S05]  /*0050*/  IMAD.SHL.U32 R0, R0, 0x2, RZ ;  /* 0x0000000200007824 */ /* 0x002fca00078e00ff */
[----:B------:R-:W-:-:S05]  /*0060*/  LOP3.LUT R0, R0, 0xfe, RZ, 0xc0, !PT ;  /* 0x000000fe00007812 */ /* 0x000fca00078ec0ff */
[----:B---3--:R-:W-:-:S04]  /*0070*/  IMAD R4, R3, 0x100, R0 ;  /* 0x0000010003047824 */ /* 0x008fc800078e0200 */
[----:B------:R-:W-:Y:S01]  /*0080*/  IMAD.HI R0, R4, 0x2aaaaaab, RZ ;  /* 0x2aaaaaab04007827 */ /* 0x000fe200078e02ff */
[----:B------:R-:W-:-:S04]  /*0090*/  IADD3 R2, R4, 0x1, RZ ;  /* 0x0000000104027810 */ /* 0x000fc80007ffe0ff */
[----:B------:R-:W-:Y:S01]  /*00a0*/  SHF.R.U32.HI R5, RZ, 0x1f, R0 ;  /* 0x0000001fff057819 */ /* 0x000fe20000011600 */
[----:B------:R-:W-:-:S04]  /*00b0*/  IMAD.HI R6, R2, 0x2aaaaaab, RZ ;  /* 0x2aaaaaab02067827 */ /* 0x000fc800078e02ff */
[----:B------:R-:W-:Y:S01]  /*00c0*/  IMAD.IADD R3, R0, 0x1, R5 ;  /* 0x0000000100037824 */ /* 0x000fe200078e0205 */
[----:B------:R-:W-:Y:S02]  /*00d0*/  LEA.HI R7, R6, R6, RZ, 0x1 ;  /* 0x0000000606077211 */ /* 0x000fe400078f08ff */
[----:B------:R-:W-:Y:S01]  /*00e0*/  LEA.HI R5, R0, R5, RZ, 0x15 ;  /* 0x0000000500057211 */ /* 0x000fe200078fa8ff */
[----:B------:R-:W-:Y:S02]  /*00f0*/  IMAD R6, R3, -0x6, R4 ;  /* 0xfffffffa03067824 */ /* 0x000fe400078e0204 */
[----:B------:R-:W-:Y:S02]  /*0100*/  IMAD R7, R7, -0x6, R2 ;  /* 0xfffffffa07077824 */ /* 0x000fe400078e0202 */
[C---:B------:R-:W-:Y:S01]  /*0110*/  IMAD.SHL.U32 R2, R6.reuse, 0x2, RZ ;  /* 0x0000000206027824 */ /* 0x040fe200078e00ff */
[----:B------:R-:W-:Y:S01]  /*0120*/  LEA R8, R6, 0x9, 0x2 ;  /* 0x0000000906087811 */ /* 0x000fe200078e10ff */
[----:B------:R-:W-:Y:S01]  /*0130*/  IMAD.SHL.U32 R5, R5, 0x8000, RZ ;  /* 0x0000800005057824 */ /* 0x000fe200078e00ff */
[----:B------:R-:W-:-:S02]  /*0140*/  SHF.L.U32 R6, R7, 0x1, RZ ;  /* 0x0000000107067819 */ /* 0x000fc400000006ff */
[----:B------:R-:W-:Y:S02]  /*0150*/  LEA R7, R7, 0x9, 0x2 ;  /* 0x0000000907077811 */ /* 0x000fe400078e10ff */
[----:B------:R-:W-:Y:S02]  /*0160*/  PRMT R9, R6, 0x8880, RZ ;  /* 0x0000888006097816 */ /* 0x000fe400000000ff */
[----:B------:R-:W-:Y:S02]  /*0170*/  PRMT R8, R8, 0x8880, RZ ;  /* 0x0000888008087816 */ /* 0x000fe400000000ff */
[----:B------:R-:W-:Y:S01]  /*0180*/  PRMT R10, R7, 0x8880, RZ ;  /* 0x00008880070a7816 */ /* 0x000fe200000000ff */
[----:B------:R-:W-:Y:S01]  /*0190*/  IMAD.MOV.U32 R7, RZ, RZ, R9 ;  /* 0x000000ffff077224 */ /* 0x000fe200078e0009 */
[----:B------:R-:W-:Y:S01]  /*01a0*/  PRMT R2, R2, 0x8880, RZ ;  /* 0x0000888002027816 */ /* 0x000fe200000000ff */
[----:B------:R-:W-:Y:S01]  /*01b0*/  IMAD.MOV.U32 R6, RZ, RZ, R8 ;  /* 0x000000ffff067224 */ /* 0x000fe200078e0008 */
[----:B------:R-:W-:Y:S01]  /*01c0*/  MOV R9, R10 ;  /* 0x0000000a00097202 */ /* 0x000fe20000000f00 */
[----:B------:R-:W-:-:S02]  /*01d0*/  IMAD R8, R7, 0x5556, RZ ;  /* 0x0000555607087824 */ /* 0x000fc400078e02ff */
[----:B------:R-:W-:Y:S02]  /*01e0*/  IMAD R2, R2, 0x5556, RZ ;  /* 0x0000555602027824 */ /* 0x000fe400078e02ff */
[----:B------:R-:W-:Y:S01]  /*01f0*/  IMAD R6, R6, 0x2aab, RZ ;  /* 0x00002aab06067824 */ /* 0x000fe200078e02ff */
[----:B------:R-:W-:Y:S01]  /*0200*/  SHF.R.S32.HI R8, RZ, 0x10, R8 ;  /* 0x00000010ff087819 */ /* 0x000fe20000011408 */
[----:B------:R-:W-:Y:S01]  /*0210*/  IMAD R9, R9, 0x2aab, RZ ;  /* 0x00002aab09097824 */ /* 0x000fe200078e02ff */
[----:B------:R-:W-:Y:S02]  /*0220*/  SHF.R.S32.HI R2, RZ, 0x10, R2 ;  /* 0x00000010ff027819 */ /* 0x000fe40000011402 */
[----:B------:R-:W-:Y:S02]  /*0230*/  SHF.R.S32.HI R7, RZ, 0x10, R6 ;  /* 0x00000010ff077819 */ /* 0x000fe40000011406 */
[----:B------:R-:W-:Y:S02]  /*0240*/  SHF.R.S32.HI R11, RZ, 0x10, R9 ;  /* 0x00000010ff0b7819 */ /* 0x000fe40000011409 */
[----:B------:R-:W-:-:S02]  /*0250*/  LOP3.LUT R6, R2, 0xffff, RZ, 0xc0, !PT ;  /* 0x0000ffff02067812 */ /* 0x000fc400078ec0ff */
[----:B------:R-:W-:Y:S02]  /*0260*/  LOP3.LUT R9, R7, 0xffff, RZ, 0xc0, !PT ;  /* 0x0000ffff07097812 */ /* 0x000fe400078ec0ff */
[----:B------:R-:W-:Y:S02]  /*0270*/  LOP3.LUT R10, R8, 0xffff, RZ, 0xc0, !PT ;  /* 0x0000ffff080a7812 */ /* 0x000fe400078ec0ff */
[----:B------:R-:W-:Y:S02]  /*0280*/  LOP3.LUT R13, R11, 0xffff, RZ, 0xc0, !PT ;  /* 0x0000ffff0b0d7812 */ /* 0x000fe400078ec0ff */
[----:B------:R-:W-:Y:S02]  /*0290*/  SHF.R.U32.HI R6, RZ, 0xf, R6 ;  /* 0x0000000fff067819 */ /* 0x000fe40000011606 */
[----:B------:R-:W-:Y:S02]  /*02a0*/  SHF.R.U32.HI R9, RZ, 0xf, R9 ;  /* 0x0000000fff097819 */ /* 0x000fe40000011609 */
[----:B------:R-:W-:-:S02]  /*02b0*/  SHF.R.U32.HI R10, RZ, 0xf, R10 ;  /* 0x0000000fff0a7819 */ /* 0x000fc4000001160a */
[----:B------:R-:W-:Y:S02]  /*02c0*/  SHF.R.U32.HI R13, RZ, 0xf, R13 ;  /* 0x0000000fff0d7819 */ /* 0x000fe4000001160d */
[----:B------:R-:W-:Y:S02]  /*02d0*/  PRMT R2, R2, 0x5410, R7 ;  /* 0x0000541002027816 */ /* 0x000fe40000000007 */
[----:B------:R-:W-:Y:S02]  /*02e0*/  PRMT R9, R6, 0x5410, R9 ;  /* 0x0000541006097816 */ /* 0x000fe40000000009 */
[----:B------:R-:W-:Y:S01]  /*02f0*/  PRMT R8, R8, 0x5410, R11 ;  /* 0x0000541008087816 */ /* 0x000fe2000000000b */
[----:B------:R-:W-:Y:S01]  /*0300*/  HFMA2.MMA R11, -RZ, RZ, 0, 0 ;  /* 0x00000000ff0b7435 */ /* 0x000fe200000001ff */
[----:B------:R-:W-:Y:S01]  /*0310*/  PRMT R13, R10, 0x5410, R13 ;  /* 0x000054100a0d7816 */ /* 0x000fe2000000000d */
[----:B------:R-:W-:Y:S01]  /*0320*/  VIADD.16x2 R22, R2, R9 ;  /* 0x0000000902167236 */ /* 0x000fe20000000200 */
[----:B------:R-:W-:-:S03]  /*0330*/  SHF.R.S32.HI R6, RZ, 0x1f, R3 ;  /* 0x0000001fff067819 */ /* 0x000fc60000011403 */
[----:B------:R-:W-:Y:S01]  /*0340*/  VIADD.16x2 R7, R8, R13 ;  /* 0x0000000d08077236 */ /* 0x000fe20000000200 */
[----:B------:R-:W-:Y:S02]  /*0350*/  LEA.HI R6, R6, R3, RZ, 0xb ;  /* 0x0000000306067211 */ /* 0x000fe400078f58ff */
[----:B------:R-:W-:Y:S02]  /*0360*/  CS2R R12, SRZ ;  /* 0x00000000000c7805 */ /* 0x000fe4000001ff00 */
[----:B------:R-:W-:Y:S02]  /*0370*/  PRMT R2, R22, 0x7632, R2 ;  /* 0x0000763216027816 */ /* 0x000fe40000000002 */
[----:B------:R-:W-:Y:S02]  /*0380*/  LOP3.LUT R6, R6, 0xfffff800, RZ, 0xc0, !PT ;  /* 0xfffff80006067812 */ /* 0x000fe400078ec0ff */
[----:B------:R-:W-:Y:S02]  /*0390*/  PRMT R0, R7, 0x7632, R0 ;  /* 0x0000763207007816 */ /* 0x000fe40000000000 */
[----:B------:R-:W-:Y:S01]  /*03a0*/  PRMT R27, R22, 0x8880, RZ ;  /* 0x00008880161b7816 */ /* 0x000fe200000000ff */
[----:B------:R-:W-:Y:S01]  /*03b0*/  IMAD.IADD R28, R3, 0x1, -R6 ;  /* 0x00000001031c7824 */ /* 0x000fe200078e0a06 */
[----:B------:R-:W-:Y:S01]  /*03c0*/  PRMT R8, R2, 0x8880, RZ ;  /* 0x0000888002087816 */ /* 0x000fe200000000ff */
[----:B------:R-:W-:Y:S01]  /*03d0*/  IMAD.MOV.U32 R6, RZ, RZ, RZ ;  /* 0x000000ffff067224 */ /* 0x000fe200078e00ff */
[----:B------:R-:W-:Y:S01]  /*03e0*/  PRMT R10, R7, 0x8880, RZ ;  /* 0x00008880070a7816 */ /* 0x000fe200000000ff */
[----:B------:R-:W-:Y:S01]  /*03f0*/  IMAD.MOV.U32 R3, RZ, RZ, RZ ;  /* 0x000000ffff037224 */ /* 0x000fe200078e00ff */
[----:B------:R-:W-:-:S02]  /*0400*/  PRMT R9, R0, 0x8880, RZ ;  /* 0x0000888000097816 */ /* 0x000fc400000000ff */
[C---:B------:R-:W-:Y:S01]  /*0410*/  ISETP.GE.AND P2, PT, R27.reuse, R8, PT ;  /* 0x000000081b00720c */ /* 0x040fe20003f46270 */
[C---:B------:R-:W-:Y:S01]  /*0420*/  IMAD R29, R10.reuse, 0x2000, R5 ;  /* 0x000020000a1d7824 */ /* 0x040fe200078e0205 */
[----:B------:R-:W-:Y:S01]  /*0430*/  ISETP.GE.AND P3, PT, R10, R9, PT ;  /* 0x000000090a00720c */ /* 0x000fe20003f66270 */
[C---:B------:R-:W-:Y:S01]  /*0440*/  VIADD R8, R28.reuse, 0x800 ;  /* 0x000008001c087836 */ /* 0x040fe20000000000 */
[----:B------:R-:W-:Y:S01]  /*0450*/  LEA R27, R27, R5, 0xd ;  /* 0x000000051b1b7211 */ /* 0x000fe200078e68ff */
[C---:B------:R-:W-:Y:S02]  /*0460*/  IMAD.IADD R25, R28.reuse, 0x1, R29 ;  /* 0x000000011c197824 */ /* 0x040fe400078e021d */
[----:B------:R-:W-:Y:S01]  /*0470*/  IMAD.IADD R19, R29, 0x1, R8 ;  /* 0x000000011d137824 */ /* 0x000fe200078e0208 */
[----:B------:R-:W-:Y:S01]  /*0480*/  IADD3 R17, R27, R8, RZ ;  /* 0x000000081b117210 */ /* 0x000fe20007ffe0ff */
[----:B------:R-:W-:Y:S02]  /*0490*/  VIADD R10, R28, 0x1000 ;  /* 0x000010001c0a7836 */ /* 0x000fe40000000000 */
[----:B--2---:R-:W-:Y:S01]  /*04a0*/  IMAD.WIDE R18, R19, 0x4, R14 ;  /* 0x0000000413127825 */ /* 0x004fe200078e020e */
[----:B------:R-:W-:-:S03]  /*04b0*/  LOP3.LUT R22, R22, 0xffff, RZ, 0xc0, !PT ;  /* 0x0000ffff16167812 */ /* 0x000fc600078ec0ff */
[--C-:B------:R-:W-:Y:S01]  /*04c0*/  IMAD.WIDE R24, R25, 0x4, R14.reuse ;  /* 0x0000000419187825 */ /* 0x100fe200078e020e */
[----:B------:R-:W-:Y:S01]  /*04d0*/  IADD3 R9, R27, R10, RZ ;  /* 0x0000000a1b097210 */ /* 0x000fe20007ffe0ff */
[----:B------:R1:W2:Y:S01]  /*04e0*/  @!P3 LDG.E.EL R11, desc[UR4][R18.64] ;  /* 0x00000004120bb981 */ /* 0x0002a2000c2e1900 */
[----:B------:R-:W-:Y:S01]  /*04f0*/  IADD3 R21, R29, R10, RZ ;  /* 0x0000000a1d157210 */ /* 0x000fe20007ffe0ff */
[----:B------:R-:W-:Y:S02]  /*0500*/  IMAD.WIDE R16, R17, 0x4, R14 ;  /* 0x0000000411107825 */ /* 0x000fe400078e020e */
[----:B------:R3:W4:Y:S02]  /*0510*/  @!P3 LDG.E.EL R6, desc[UR4][R24.64] ;  /* 0x000000041806b981 */ /* 0x000724000c2e1900 */
[C---:B------:R-:W-:Y:S02]  /*0520*/  IMAD.IADD R23, R28.reuse, 0x1, R27 ;  /* 0x000000011c177824 */ /* 0x040fe400078e021b */
[----:B------:R-:W-:Y:S01]  /*0530*/  VIADD R26, R28, 0x1800 ;  /* 0x000018001c1a7836 */ /* 0x000fe20000000000 */
[----:B------:R5:W4:Y:S01]  /*0540*/  @!P2 LDG.E.EL R13, desc[UR4][R16.64] ;  /* 0x00000004100da981 */ /* 0x000b22000c2e1900 */
[----:B-1----:R-:W-:Y:S01]  /*0550*/  IMAD.WIDE R18, R23, 0x4, R14 ;  /* 0x0000000417127825 */ /* 0x002fe200078e020e */
[----:B------:R-:W-:-:S02]  /*0560*/  LOP3.LUT R2, R2, 0xffff, RZ, 0xc0, !PT ;  /* 0x0000ffff02027812 */ /* 0x000fc400078ec0ff */
[----:B---3--:R-:W-:Y:S01]  /*0570*/  PRMT R25, R22, 0x8880, RZ ;  /* 0x0000888016197816 */ /* 0x008fe200000000ff */
[----:B------:R-:W-:Y:S01]  /*0580*/  IMAD.MOV.U32 R10, RZ, RZ, RZ ;  /* 0x000000ffff0a7224 */ /* 0x000fe200078e00ff */
[----:B------:R-:W-:Y:S01]  /*0590*/  LOP3.LUT R7, R7, 0xffff, RZ, 0xc0, !PT ;  /* 0x0000ffff07077812 */ /* 0x000fe200078ec0ff */
[--C-:B------:R-:W-:Y:S01]  /*05a0*/  IMAD.WIDE R8, R9, 0x4, R14.reuse ;  /* 0x0000000409087825 */ /* 0x100fe200078e020e */
[----:B------:R-:W-:Y:S01]  /*05b0*/  LOP3.LUT R0, R0, 0xffff, RZ, 0xc0, !PT ;  /* 0x0000ffff00007812 */ /* 0x000fe200078ec0ff */
[----:B------:R1:W3:Y:S01]  /*05c0*/  @!P2 LDG.E.EL R12, desc[UR4][R18.64] ;  /* 0x00000004120ca981 */ /* 0x0002e2000c2e1900 */
[----:B-----5:R-:W-:Y:S01]  /*05d0*/  IADD3 R17, R27, R26, RZ ;  /* 0x0000001a1b117210 */ /* 0x020fe20007ffe0ff */
[----:B------:R-:W-:Y:S01]  /*05e0*/  VIADD R25, R25, 0x1 ;  /* 0x0000000119197836 */ /* 0x000fe20000000000 */
[----:B------:R-:W-:Y:S01]  /*05f0*/  PRMT R2, R2, 0x8880, RZ ;  /* 0x0000888002027816 */ /* 0x000fe200000000ff */
[----:B------:R-:W-:Y:S01]  /*0600*/  IMAD.WIDE R20, R21, 0x4, R14 ;  /* 0x0000000415147825 */ /* 0x000fe200078e020e */
[----:B------:R-:W-:Y:S01]  /*0610*/  PRMT R22, R7, 0x8880, RZ ;  /* 0x0000888007167816 */ /* 0x000fe200000000ff */
[----:B------:R5:W3:Y:S01]  /*0620*/  @!P2 LDG.E.EL R10, desc[UR4][R8.64] ;  /* 0x00000004080aa981 */ /* 0x000ae2000c2e1900 */
[----:B------:R-:W-:Y:S01]  /*0630*/  PRMT R23, R0, 0x8880, RZ ;  /* 0x0000888000177816 */ /* 0x000fe200000000ff */
[----:B------:R-:W-:Y:S01]  /*0640*/  IMAD.MOV.U32 R5, RZ, RZ, RZ ;  /* 0x000000ffff057224 */ /* 0x000fe200078e00ff */
[----:B------:R-:W-:Y:S01]  /*0650*/  IADD3 R0, R28, 0x2000, RZ ;  /* 0x000020001c007810 */ /* 0x000fe20007ffe0ff */
[----:B-1----:R-:W-:-:S02]  /*0660*/  IMAD.IADD R19, R29, 0x1, R26 ;  /* 0x000000011d137824 */ /* 0x002fc400078e021a */
[--C-:B------:R-:W-:Y:S01]  /*0670*/  IMAD.WIDE R16, R17, 0x4, R14.reuse ;  /* 0x0000000411107825 */ /* 0x100fe200078e020e */
[----:B------:R-:W-:Y:S01]  /*0680*/  ISETP.GE.AND P0, PT, R25, R2, PT ;  /* 0x000000021900720c */ /* 0x000fe20003f06270 */
[----:B------:R1:W3:Y:S01]  /*0690*/  @!P3 LDG.E.EL R3, desc[UR4][R20.64] ;  /* 0x000000041403b981 */ /* 0x0002e2000c2e1900 */
[----:B-----5:R-:W-:Y:S01]  /*06a0*/  CS2R R8, SRZ ;  /* 0x0000000000087805 */ /* 0x020fe2000001ff00 */
[----:B------:R-:W-:Y:S02]  /*06b0*/  IMAD.WIDE R18, R19, 0x4, R14 ;  /* 0x0000000413127825 */ /* 0x000fe400078e020e */
[----:B------:R5:W3:Y:S02]  /*06c0*/  @!P2 LDG.E.EL R5, desc[UR4][R16.64] ;  /* 0x000000041005a981 */ /* 0x000ae4000c2e1900 */
[----:B------:R-:W-:Y:S02]  /*06d0*/  VIADD R22, R22, 0x1 ;  /* 0x0000000116167836 */ /* 0x000fe40000000000 */
[----:B------:R5:W3:Y:S01]  /*06e0*/  @!P3 LDG.E.EL R9, desc[UR4][R18.64] ;  /* 0x000000041209b981 */ /* 0x000ae2000c2e1900 */
[----:B------:R-:W-:-:S02]  /*06f0*/  VIADD R24, R28, 0x2800 ;  /* 0x000028001c187836 */ /* 0x000fc40000000000 */
[----:B-1----:R-:W-:Y:S01]  /*0700*/  IMAD.IADD R21, R29, 0x1, R0 ;  /* 0x000000011d157824 */ /* 0x002fe200078e0200 */
[----:B-----5:R-:W-:Y:S02]  /*0710*/  IADD3 R17, R27, R0, RZ ;  /* 0x000000001b117210 */ /* 0x020fe40007ffe0ff */
[----:B------:R-:W-:Y:S01]  /*0720*/  ISETP.GE.AND P1, PT, R22, R23, PT ;  /* 0x000000171600720c */ /* 0x000fe20003f26270 */
[----:B0-----:R-:W-:Y:S01]  /*0730*/  IMAD.WIDE R18, R21, 0x4, R14 ;  /* 0x0000000415127825 */ /* 0x001fe200078e020e */
[----:B------:R-:W-:-:S03]  /*0740*/  IADD3 R26, R29, R24, RZ ;  /* 0x000000181d1a7210 */ /* 0x000fc60007ffe0ff */
[----:B------:R-:W-:Y:S02]  /*0750*/  IMAD.IADD R21, R27, 0x1, R24 ;  /* 0x000000011b157824 */ /* 0x000fe400078e0218 */
[----:B------:R-:W-:-:S04]  /*0760*/  IMAD.WIDE R16, R17, 0x4, R14 ;  /* 0x0000000411107825 */ /* 0x000fc800078e020e */
[----:B------:R-:W-:Y:S01]  /*0770*/  IMAD.MOV.U32 R0, RZ, RZ, RZ ;  /* 0x000000ffff007224 */ /* 0x000fe200078e00ff */
[----:B------:R0:W5:Y:S01]  /*0780*/  @!P0 LDG.E.EL R8, desc[UR4][R16.64] ;  /* 0x0000000410088981 */ /* 0x000162000c2e1900 */
[----:B------:R-:W-:Y:S01]  /*0790*/  IMAD.WIDE R20, R21, 0x4, R14 ;  /* 0x0000000415147825 */ /* 0x000fe200078e020e */
[----:B------:R-:W-:-:S03]  /*07a0*/  MOV R7, RZ ;  /* 0x000000ff00077202 */ /* 0x000fc60000000f00 */
[----:B------:R-:W-:Y:S01]  /*07b0*/  IMAD.MOV.U32 R24, RZ, RZ, RZ ;  /* 0x000000ffff187224 */ /* 0x000fe200078e00ff */
[----:B------:R1:W5:Y:S01]  /*07c0*/  @!P0 LDG.E.EL R0, desc[UR4][R20.64] ;  /* 0x0000000414008981 */ /* 0x000362000c2e1900 */
[----:B0-----:R-:W-:-:S03]  /*07d0*/  IMAD.WIDE R16, R26, 0x4, R14 ;  /* 0x000000041a107825 */ /* 0x001fc600078e020e */
[----:B------:R0:W5:Y:S04]  /*07e0*/  @!P1 LDG.E.EL R7, desc[UR4][R18.64] ;  /* 0x0000000412079981 */ /* 0x000168000c2e1900 */
[----:B------:R0:W5:Y:S01]  /*07f0*/  @!P1 LDG.E.EL R24, desc[UR4][R16.64] ;  /* 0x0000000410189981 */ /* 0x000162000c2e1900 */
[----:B-1----:R-:W-:-:S05]  /*0800*/  VIADD R20, R28, 0x3000 ;  /* 0x000030001c147836 */ /* 0x002fca0000000000 */
[----:B0-----:R-:W-:Y:S01]  /*0810*/  IADD3 R19, R27, R20, RZ ;  /* 0x000000141b137210 */ /* 0x001fe20007ffe0ff */
[----:B------:R-:W-:Y:S01]  /*0820*/  VIADD R16, R28, 0x3800 ;  /* 0x000038001c107836 */ /* 0x000fe20000000000 */
[----:B------:R-:W-:Y:S01]  /*0830*/  IADD3 R28, R29, R20, RZ ;  /* 0x000000141d1c7210 */ /* 0x000fe20007ffe0ff */
[----:B------:R-:W-:Y:S02]  /*0840*/  IMAD.MOV.U32 R26, RZ, RZ, RZ ;  /* 0x000000ffff1a7224 */ /* 0x000fe400078e00ff */
[----:B------:R-:W-:Y:S01]  /*0850*/  IMAD.IADD R17, R27, 0x1, R16 ;  /* 0x000000011b117824 */ /* 0x000fe200078e0210 */
[----:B------:R-:W-:Y:S01]  /*0860*/  HFMA2.MMA R27, -RZ, RZ, 0, 0 ;  /* 0x00000000ff1b7435 */ /* 0x000fe200000001ff */
[----:B------:R-:W-:-:S04]  /*0870*/  IMAD.WIDE R18, R19, 0x4, R14 ;  /* 0x0000000413127825 */ /* 0x000fc800078e020e */
[----:B------:R-:W-:Y:S01]  /*0880*/  IMAD.IADD R29, R29, 0x1, R16 ;  /* 0x000000011d1d7824 */ /* 0x000fe200078e0210 */
[----:B------:R0:W5:Y:S01]  /*0890*/  @!P0 LDG.E.EL R26, desc[UR4][R18.64] ;  /* 0x00000004121a8981 */ /* 0x000162000c2e1900 */
[----:B------:R-:W-:-:S04]  /*08a0*/  IMAD.WIDE R20, R28, 0x4, R14 ;  /* 0x000000041c147825 */ /* 0x000fc800078e020e */
[--C-:B------:R-:W-:Y:S01]  /*08b0*/  IMAD.WIDE R16, R17, 0x4, R14.reuse ;  /* 0x0000000411107825 */ /* 0x100fe200078e020e */
[----:B------:R1:W5:Y:S03]  /*08c0*/  @!P1 LDG.E.EL R27, desc[UR4][R20.64] ;  /* 0x00000004141b9981 */ /* 0x000366000c2e1900 */
[----:B------:R-:W-:Y:S01]  /*08d0*/  IMAD.MOV.U32 R28, RZ, RZ, RZ ;  /* 0x000000ffff1c7224 */ /* 0x000fe200078e00ff */
[----:B0-----:R-:W-:Y:S01]  /*08e0*/  MOV R18, RZ ;  /* 0x000000ff00127202 */ /* 0x001fe20000000f00 */
[----:B------:R-:W-:-:S04]  /*08f0*/  IMAD.WIDE R14, R29, 0x4, R14 ;  /* 0x000000041d0e7825 */ /* 0x000fc800078e020e */
[----:B------:R-:W5:Y:S04]  /*0900*/  @!P0 LDG.E.EL R28, desc[UR4][R16.64] ;  /* 0x00000004101c8981 */ /* 0x000f68000c2e1900 */
[----:B------:R0:W5:Y:S01]  /*0910*/  @!P1 LDG.E.EL R18, desc[UR4][R14.64] ;  /* 0x000000040e129981 */ /* 0x000162000c2e1900 */
[----:B------:R-:W-:Y:S02]  /*0920*/  ISETP.LT.AND P4, PT, R25, R2, PT ;  /* 0x000000021900720c */ /* 0x000fe40003f81270 */
[----:B------:R-:W-:Y:S02]  /*0930*/  ISETP.LT.AND P5, PT, R22, R23, PT ;  /* 0x000000171600720c */ /* 0x000fe40003fa1270 */
[----:B------:R-:W-:Y:S02]  /*0940*/  FSEL R22, RZ, 4, P2 ;  /* 0x40800000ff167808 */ /* 0x000fe40001000000 */
[----:B------:R-:W-:-:S02]  /*0950*/  SEL R19, RZ, 0x3f800000, !P4 ;  /* 0x3f800000ff137807 */ /* 0x000fc40006000000 */
[----:B-1----:R-:W-:Y:S02]  /*0960*/  FSEL R21, RZ, 4, P3 ;  /* 0x40800000ff157808 */ /* 0x002fe40001800000 */
[----:B------:R-:W-:Y:S01]  /*0970*/  SEL R2, RZ, 0x3f800000, !P5 ;  /* 0x3f800000ff027807 */ /* 0x000fe20006800000 */
[----:B------:R-:W-:-:S04]  /*0980*/  FADD R22, R22, R19 ;  /* 0x0000001316167221 */ /* 0x000fc80000000000 */
[----:B------:R-:W-:Y:S01]  /*0990*/  FADD R21, R21, R2 ;  /* 0x0000000215157221 */ /* 0x000fe20000000000 */
[----:B------:R-:W-:-:S03]  /*09a0*/  FADD R22, R19, R22 ;  /* 0x0000001613167221 */ /* 0x000fc60000000000 */
[----:B------:R-:W-:Y:S01]  /*09b0*/  FADD R21, R2, R21 ;  /* 0x0000001502157221 */ /* 0x000fe20000000000 */
[----:B------:R-:W-:-:S03]  /*09c0*/  FADD R22, R19, R22 ;  /* 0x0000001613167221 */ /* 0x000fc60000000000 */
[----:B------:R-:W-:Y:S01]  /*09d0*/  FADD R21, R2, R21 ;  /* 0x0000001502157221 */ /* 0x000fe20000000000 */
[----:B------:R-:W-:-:S05]  /*09e0*/  FADD R19, R19, R22 ;  /* 0x0000001613137221 */ /* 0x000fca0000000000 */
[----:B------:R-:W-:-:S13]  /*09f0*/  FSETP.GEU.AND P4, PT, R19, 1.175494350822287508e-38, PT ;  /* 0x008000001300780b */ /* 0x000fda0003f8e000 */
[----:B------:R-:W-:-:S06]  /*0a00*/  @!P4 FMUL R19, R19, 16777216 ;  /* 0x4b8000001313c820 */ /* 0x000fcc0000400000 */
[----:B------:R-:W1:Y:S01]  /*0a10*/  MUFU.RCP R19, R19 ;  /* 0x0000001300137308 */ /* 0x000e620000001000 */
[----:B--2---:R-:W-:Y:S02]  /*0a20*/  SEL R11, R11, RZ, !P3 ;  /* 0x000000ff0b0b7207 */ /* 0x004fe40005800000 */
[----:B----4-:R-:W-:Y:S02]  /*0a30*/  SEL R6, R6, RZ, !P3 ;  /* 0x000000ff06067207 */ /* 0x010fe40005800000 */
[----:B------:R-:W-:-:S03]  /*0a40*/  SEL R13, R13, RZ, !P2 ;  /* 0x000000ff0d0d7207 */ /* 0x000fc60005000000 */
[----:B0-----:R-:W-:Y:S01]  /*0a50*/  FADD R14, R6, R11 ;  /* 0x0000000b060e7221 */ /* 0x001fe20000000000 */
[----:B------:R-:W-:Y:S01]  /*0a60*/  FADD R6, R2, R21 ;  /* 0x0000001502067221 */ /* 0x000fe20000000000 */
[----:B---3--:R-:W-:-:S05]  /*0a70*/  SEL R12, R12, RZ, !P2 ;  /* 0x000000ff0c0c7207 */ /* 0x008fca0005000000 */
[----:B------:R-:W-:Y:S01]  /*0a80*/  FADD R12, R12, R13 ;  /* 0x0000000d0c0c7221 */ /* 0x000fe20000000000 */
[----:B------:R-:W-:-:S05]  /*0a90*/  SEL R11, R10, RZ, !P2 ;  /* 0x000000ff0a0b7207 */ /* 0x000fca0005000000 */
[----:B------:R-:W-:Y:S01]  /*0aa0*/  FADD R11, R12, R11 ;  /* 0x0000000b0c0b7221 */ /* 0x000fe20000000000 */
[----:B------:R-:W-:Y:S02]  /*0ab0*/  SEL R3, R3, RZ, !P3 ;  /* 0x000000ff03037207 */ /* 0x000fe40005800000 */
[----:B------:R-:W-:-:S03]  /*0ac0*/  SEL R2, R5, RZ, !P2 ;  /* 0x000000ff05027207 */ /* 0x000fc60005000000 */
[----:B------:R-:W-:Y:S01]  /*0ad0*/  FADD R14, R14, R3 ;  /* 0x000000030e0e7221 */ /* 0x000fe20000000000 */
[----:B------:R-:W-:Y:S01]  /*0ae0*/  FSETP.GEU.AND P2, PT, R6, 1.175494350822287508e-38, PT ;  /* 0x008000000600780b */ /* 0x000fe20003f4e000 */
[----:B------:R-:W-:Y:S01]  /*0af0*/  FADD R2, R11, R2 ;  /* 0x000000020b027221 */ /* 0x000fe20000000000 */
[----:B------:R-:W-:-:S05]  /*0b00*/  SEL R9, R9, RZ, !P3 ;  /* 0x000000ff09097207 */ /* 0x000fca0005800000 */
[----:B------:R-:W-:Y:S01]  /*0b10*/  FADD R14, R14, R9 ;  /* 0x000000090e0e7221 */ /* 0x000fe20000000000 */
[----:B-----5:R-:W-:-:S05]  /*0b20*/  SEL R3, R8, RZ, !P0 ;  /* 0x000000ff08037207 */ /* 0x020fca0004000000 */
[----:B------:R-:W-:Y:S02]  /*0b30*/  FADD R5, R2, R3 ;  /* 0x0000000302057221 */ /* 0x000fe40000000000 */
[----:B------:R-:W0:Y:S01]  /*0b40*/  LDC.64 R2, c[0x0][0x218] ;  /* 0x00008600ff027b82 */ /* 0x000e220000000a00 */
[----:B------:R-:W-:Y:S02]  /*0b50*/  SEL R7, R7, RZ, !P1 ;  /* 0x000000ff07077207 */ /* 0x000fe40004800000 */
[----:B------:R-:W-:Y:S02]  /*0b60*/  SEL R0, R0, RZ, !P0 ;  /* 0x000000ff00007207 */ /* 0x000fe40004000000 */
[----:B------:R-:W-:Y:S01]  /*0b70*/  SEL R24, R24, RZ, !P1 ;  /* 0x000000ff18187207 */ /* 0x000fe20004800000 */
[----:B------:R-:W-:Y:S01]  /*0b80*/  FADD R7, R14, R7 ;  /* 0x000000070e077221 */ /* 0x000fe20000000000 */
[----:B------:R-:W-:Y:S01]  /*0b90*/  @!P2 FMUL R6, R6, 16777216 ;  /* 0x4b8000000606a820 */ /* 0x000fe20000400000 */
[----:B------:R-:W-:-:S02]  /*0ba0*/  FADD R0, R5, R0 ;  /* 0x0000000005007221 */ /* 0x000fc40000000000 */
[----:B------:R-:W-:Y:S01]  /*0bb0*/  FADD R24, R7, R24 ;  /* 0x0000001807187221 */ /* 0x000fe20000000000 */
[----:B------:R-:W2:Y:S01]  /*0bc0*/  MUFU.RCP R5, R6 ;  /* 0x0000000600057308 */ /* 0x000ea20000001000 */
[----:B------:R-:W-:Y:S02]  /*0bd0*/  SEL R9, R26, RZ, !P0 ;  /* 0x000000ff1a097207 */ /* 0x000fe40004000000 */
[----:B------:R-:W-:-:S03]  /*0be0*/  SEL R27, R27, RZ, !P1 ;  /* 0x000000ff1b1b7207 */ /* 0x000fc60004800000 */
[----:B------:R-:W-:Y:S02]  /*0bf0*/  FADD R0, R0, R9 ;  /* 0x0000000900007221 */ /* 0x000fe40000000000 */
[----:B------:R-:W-:Y:S01]  /*0c00*/  FADD R27, R24, R27 ;  /* 0x0000001b181b7221 */ /* 0x000fe20000000000 */
[----:B------:R-:W-:Y:S02]  /*0c10*/  SEL R7, R28, RZ, !P0 ;  /* 0x000000ff1c077207 */ /* 0x000fe40004000000 */
[----:B------:R-:W-:-:S03]  /*0c20*/  SEL R18, R18, RZ, !P1 ;  /* 0x000000ff12127207 */ /* 0x000fc60004800000 */
[----:B------:R-:W-:Y:S02]  /*0c30*/  FADD R0, R0, R7 ;  /* 0x0000000700007221 */ /* 0x000fe40000000000 */
[----:B------:R-:W-:Y:S02]  /*0c40*/  FADD R18, R27, R18 ;  /* 0x000000121b127221 */ /* 0x000fe40000000000 */
[----:B------:R-:W-:Y:S02]  /*0c50*/  @!P4 FMUL R0, R0, 16777216 ;  /* 0x4b8000000000c820 */ /* 0x000fe40000400000 */
[----:B------:R-:W-:Y:S01]  /*0c60*/  @!P2 FMUL R18, R18, 16777216 ;  /* 0x4b8000001212a820 */ /* 0x000fe20000400000 */
[----:B0-----:R-:W-:-:S04]  /*0c70*/  IMAD.WIDE R2, R4, 0x4, R2 ;  /* 0x0000000404027825 */ /* 0x001fc800078e0202 */
[----:B-1----:R-:W-:Y:S01]  /*0c80*/  FMUL R4, R19, R0 ;  /* 0x0000000013047220 */ /* 0x002fe20000400000 */
[----:B--2---:R-:W-:-:S05]  /*0c90*/  FMUL R5, R5, R18 ;  /* 0x0000001205057220 */ /* 0x004fca0000400000 */
[----:B------:R-:W-:Y:S01]  /*0ca0*/  STG.E.64 desc[UR4][R2.64], R4 ;  /* 0x0000000402007986 */ /* 0x000fe2000c101b04 */
[----:B------:R-:W-:Y:S05]  /*0cb0*/  EXIT ;  /* 0x000000000000794d */ /* 0x000fea0003800000 */
.L_x_0:
[----:B------:R-:W-:-:S00]  /*0cc0*/  BRA `(.L_x_0) ;  /* 0xfffffffc00fc7947 */ /* 0x000fc0000383ffff */
[----:B------:R-:W-:-:S00]  /*0cd0*/  NOP ;  /* 0x0000000000007918 */ /* 0x000fc00000000000 */
        /* <DEDUP_REMOVED lines=10> */
.L_x_1:


//--------------------- .nv.constant0.triton_poi_fused__adaptive_avg_pool2d_22 --------------------------
	.section	.nv.constant0.triton_poi_fused__adaptive_avg_pool2d_22,"a",@progbits
	.sectionflags	@""
	.align	4
.nv.constant0.triton_poi_fused__adaptive_avg_pool2d_22:
	.zero		548
